//
// Generated by NVIDIA NVVM Compiler
//
// Compiler Build ID: CL-36424714
// Cuda compilation tools, release 13.0, V13.0.88
// Based on NVVM 20.0.0
//

.version 9.0
.target sm_100
.address_size 64

	// .globl	_Z3mxviiPdS_S_
.extern .func  (.param .b32 func_retval0) vprintf
(
	.param .b64 vprintf_param_0,
	.param .b64 vprintf_param_1
)
;
.global .align 1 .b8 $str[40] = {72, 97, 118, 101, 32, 119, 101, 32, 97, 116, 32, 108, 101, 97, 115, 116, 32, 101, 110, 116, 101, 114, 101, 100, 32, 116, 104, 101, 32, 102, 117, 110, 99, 116, 105, 111, 110, 63, 10};

.visible .entry _Z3mxviiPdS_S_(
	.param .u32 _Z3mxviiPdS_S__param_0,
	.param .u32 _Z3mxviiPdS_S__param_1,
	.param .u64 .ptr .align 1 _Z3mxviiPdS_S__param_2,
	.param .u64 .ptr .align 1 _Z3mxviiPdS_S__param_3,
	.param .u64 .ptr .align 1 _Z3mxviiPdS_S__param_4
)
{
	.reg .pred 	%p<11>;
	.reg .b32 	%r<40>;
	.reg .b64 	%rd<60>;
	.reg .b64 	%fd<112>;

	ld.param.u32 	%r23, [_Z3mxviiPdS_S__param_0];
	ld.param.u32 	%r24, [_Z3mxviiPdS_S__param_1];
	ld.param.u64 	%rd10, [_Z3mxviiPdS_S__param_2];
	ld.param.u64 	%rd11, [_Z3mxviiPdS_S__param_3];
	ld.param.u64 	%rd9, [_Z3mxviiPdS_S__param_4];
	cvta.to.global.u64 	%rd1, %rd11;
	cvta.to.global.u64 	%rd2, %rd10;
	mov.u64 	%rd12, $str;
	cvta.global.u64 	%rd13, %rd12;
	{ // callseq 0, 0
	.param .b64 param0;
	st.param.b64 	[param0], %rd13;
	.param .b64 param1;
	st.param.b64 	[param1], 0;
	.param .b32 retval0;
	call.uni (retval0), 
	vprintf, 
	(
	param0, 
	param1
	);
	ld.param.b32 	%r25, [retval0];
	} // callseq 0
	mov.u32 	%r27, %tid.x;
	mov.u32 	%r28, %ctaid.x;
	mov.u32 	%r29, %ntid.x;
	mad.lo.s32 	%r1, %r28, %r29, %r27;
	setp.ge.s32 	%p1, %r1, %r23;
	@%p1 bra 	$L__BB0_15;
	setp.lt.s32 	%p2, %r24, 1;
	mov.f64 	%fd111, 0d0000000000000000;
	@%p2 bra 	$L__BB0_14;
	and.b32  	%r2, %r24, 15;
	setp.lt.u32 	%p3, %r24, 16;
	mov.b32 	%r36, 0;
	mov.f64 	%fd111, 0d0000000000000000;
	@%p3 bra 	$L__BB0_5;
	and.b32  	%r36, %r24, 2147483632;
	neg.s32 	%r34, %r36;
	shl.b32 	%r5, %r23, 4;
	add.s64 	%rd58, %rd1, 64;
	mov.f64 	%fd111, 0d0000000000000000;
	mul.wide.s32 	%rd16, %r23, 8;
	mov.u32 	%r33, %r1;
$L__BB0_4:
	.pragma "nounroll";
	mul.wide.s32 	%rd14, %r33, 8;
	add.s64 	%rd15, %rd2, %rd14;
	ld.global.f64 	%fd18, [%rd15];
	ld.global.f64 	%fd19, [%rd58+-64];
	fma.rn.f64 	%fd20, %fd18, %fd19, %fd111;
	add.s64 	%rd17, %rd15, %rd16;
	ld.global.f64 	%fd21, [%rd17];
	ld.global.f64 	%fd22, [%rd58+-56];
	fma.rn.f64 	%fd23, %fd21, %fd22, %fd20;
	add.s64 	%rd18, %rd17, %rd16;
	ld.global.f64 	%fd24, [%rd18];
	ld.global.f64 	%fd25, [%rd58+-48];
	fma.rn.f64 	%fd26, %fd24, %fd25, %fd23;
	add.s64 	%rd19, %rd18, %rd16;
	ld.global.f64 	%fd27, [%rd19];
	ld.global.f64 	%fd28, [%rd58+-40];
	fma.rn.f64 	%fd29, %fd27, %fd28, %fd26;
	add.s64 	%rd20, %rd19, %rd16;
	ld.global.f64 	%fd30, [%rd20];
	ld.global.f64 	%fd31, [%rd58+-32];
	fma.rn.f64 	%fd32, %fd30, %fd31, %fd29;
	add.s64 	%rd21, %rd20, %rd16;
	ld.global.f64 	%fd33, [%rd21];
	ld.global.f64 	%fd34, [%rd58+-24];
	fma.rn.f64 	%fd35, %fd33, %fd34, %fd32;
	add.s64 	%rd22, %rd21, %rd16;
	ld.global.f64 	%fd36, [%rd22];
	ld.global.f64 	%fd37, [%rd58+-16];
	fma.rn.f64 	%fd38, %fd36, %fd37, %fd35;
	add.s64 	%rd23, %rd22, %rd16;
	ld.global.f64 	%fd39, [%rd23];
	ld.global.f64 	%fd40, [%rd58+-8];
	fma.rn.f64 	%fd41, %fd39, %fd40, %fd38;
	add.s64 	%rd24, %rd23, %rd16;
	ld.global.f64 	%fd42, [%rd24];
	ld.global.f64 	%fd43, [%rd58];
	fma.rn.f64 	%fd44, %fd42, %fd43, %fd41;
	add.s64 	%rd25, %rd24, %rd16;
	ld.global.f64 	%fd45, [%rd25];
	ld.global.f64 	%fd46, [%rd58+8];
	fma.rn.f64 	%fd47, %fd45, %fd46, %fd44;
	add.s64 	%rd26, %rd25, %rd16;
	ld.global.f64 	%fd48, [%rd26];
	ld.global.f64 	%fd49, [%rd58+16];
	fma.rn.f64 	%fd50, %fd48, %fd49, %fd47;
	add.s64 	%rd27, %rd26, %rd16;
	ld.global.f64 	%fd51, [%rd27];
	ld.global.f64 	%fd52, [%rd58+24];
	fma.rn.f64 	%fd53, %fd51, %fd52, %fd50;
	add.s64 	%rd28, %rd27, %rd16;
	ld.global.f64 	%fd54, [%rd28];
	ld.global.f64 	%fd55, [%rd58+32];
	fma.rn.f64 	%fd56, %fd54, %fd55, %fd53;
	add.s64 	%rd29, %rd28, %rd16;
	ld.global.f64 	%fd57, [%rd29];
	ld.global.f64 	%fd58, [%rd58+40];
	fma.rn.f64 	%fd59, %fd57, %fd58, %fd56;
	add.s64 	%rd30, %rd29, %rd16;
	ld.global.f64 	%fd60, [%rd30];
	ld.global.f64 	%fd61, [%rd58+48];
	fma.rn.f64 	%fd62, %fd60, %fd61, %fd59;
	add.s64 	%rd31, %rd30, %rd16;
	ld.global.f64 	%fd63, [%rd31];
	ld.global.f64 	%fd64, [%rd58+56];
	fma.rn.f64 	%fd111, %fd63, %fd64, %fd62;
	add.s32 	%r34, %r34, 16;
	add.s32 	%r33, %r33, %r5;
	add.s64 	%rd58, %rd58, 128;
	setp.ne.s32 	%p4, %r34, 0;
	@%p4 bra 	$L__BB0_4;
$L__BB0_5:
	setp.eq.s32 	%p5, %r2, 0;
	@%p5 bra 	$L__BB0_14;
	and.b32  	%r11, %r24, 7;
	setp.lt.u32 	%p6, %r2, 8;
	@%p6 bra 	$L__BB0_8;
	mad.lo.s32 	%r31, %r36, %r23, %r1;
	mul.wide.s32 	%rd32, %r31, 8;
	add.s64 	%rd33, %rd2, %rd32;
	ld.global.f64 	%fd66, [%rd33];
	mul.wide.u32 	%rd34, %r36, 8;
	add.s64 	%rd35, %rd1, %rd34;
	ld.global.f64 	%fd67, [%rd35];
	fma.rn.f64 	%fd68, %fd66, %fd67, %fd111;
	mul.wide.s32 	%rd36, %r23, 8;
	add.s64 	%rd37, %rd33, %rd36;
	ld.global.f64 	%fd69, [%rd37];
	ld.global.f64 	%fd70, [%rd35+8];
	fma.rn.f64 	%fd71, %fd69, %fd70, %fd68;
	add.s64 	%rd38, %rd37, %rd36;
	ld.global.f64 	%fd72, [%rd38];
	ld.global.f64 	%fd73, [%rd35+16];
	fma.rn.f64 	%fd74, %fd72, %fd73, %fd71;
	add.s64 	%rd39, %rd38, %rd36;
	ld.global.f64 	%fd75, [%rd39];
	ld.global.f64 	%fd76, [%rd35+24];
	fma.rn.f64 	%fd77, %fd75, %fd76, %fd74;
	add.s64 	%rd40, %rd39, %rd36;
	ld.global.f64 	%fd78, [%rd40];
	ld.global.f64 	%fd79, [%rd35+32];
	fma.rn.f64 	%fd80, %fd78, %fd79, %fd77;
	add.s64 	%rd41, %rd40, %rd36;
	ld.global.f64 	%fd81, [%rd41];
	ld.global.f64 	%fd82, [%rd35+40];
	fma.rn.f64 	%fd83, %fd81, %fd82, %fd80;
	add.s64 	%rd42, %rd41, %rd36;
	ld.global.f64 	%fd84, [%rd42];
	ld.global.f64 	%fd85, [%rd35+48];
	fma.rn.f64 	%fd86, %fd84, %fd85, %fd83;
	add.s64 	%rd43, %rd42, %rd36;
	ld.global.f64 	%fd87, [%rd43];
	ld.global.f64 	%fd88, [%rd35+56];
	fma.rn.f64 	%fd111, %fd87, %fd88, %fd86;
	add.s32 	%r36, %r36, 8;
$L__BB0_8:
	setp.eq.s32 	%p7, %r11, 0;
	@%p7 bra 	$L__BB0_14;
	and.b32  	%r14, %r24, 3;
	setp.lt.u32 	%p8, %r11, 4;
	@%p8 bra 	$L__BB0_11;
	mad.lo.s32 	%r32, %r36, %r23, %r1;
	mul.wide.s32 	%rd44, %r32, 8;
	add.s64 	%rd45, %rd2, %rd44;
	ld.global.f64 	%fd90, [%rd45];
	mul.wide.u32 	%rd46, %r36, 8;
	add.s64 	%rd47, %rd1, %rd46;
	ld.global.f64 	%fd91, [%rd47];
	fma.rn.f64 	%fd92, %fd90, %fd91, %fd111;
	mul.wide.s32 	%rd48, %r23, 8;
	add.s64 	%rd49, %rd45, %rd48;
	ld.global.f64 	%fd93, [%rd49];
	ld.global.f64 	%fd94, [%rd47+8];
	fma.rn.f64 	%fd95, %fd93, %fd94, %fd92;
	add.s64 	%rd50, %rd49, %rd48;
	ld.global.f64 	%fd96, [%rd50];
	ld.global.f64 	%fd97, [%rd47+16];
	fma.rn.f64 	%fd98, %fd96, %fd97, %fd95;
	add.s64 	%rd51, %rd50, %rd48;
	ld.global.f64 	%fd99, [%rd51];
	ld.global.f64 	%fd100, [%rd47+24];
	fma.rn.f64 	%fd111, %fd99, %fd100, %fd98;
	add.s32 	%r36, %r36, 4;
$L__BB0_11:
	setp.eq.s32 	%p9, %r14, 0;
	@%p9 bra 	$L__BB0_14;
	mul.wide.u32 	%rd52, %r36, 8;
	add.s64 	%rd59, %rd1, %rd52;
	mad.lo.s32 	%r39, %r36, %r23, %r1;
	neg.s32 	%r38, %r14;
$L__BB0_13:
	.pragma "nounroll";
	mul.wide.s32 	%rd53, %r39, 8;
	add.s64 	%rd54, %rd2, %rd53;
	ld.global.f64 	%fd101, [%rd54];
	ld.global.f64 	%fd102, [%rd59];
	fma.rn.f64 	%fd111, %fd101, %fd102, %fd111;
	add.s64 	%rd59, %rd59, 8;
	add.s32 	%r39, %r39, %r23;
	add.s32 	%r38, %r38, 1;
	setp.ne.s32 	%p10, %r38, 0;
	@%p10 bra 	$L__BB0_13;
$L__BB0_14:
	cvta.to.global.u64 	%rd55, %rd9;
	mul.wide.s32 	%rd56, %r1, 8;
	add.s64 	%rd57, %rd55, %rd56;
	st.global.f64 	[%rd57], %fd111;
$L__BB0_15:
	ret;

}


// ===== COMPILED SASS (sm_100) =====

	.target	sm_100

	.elftype	@"ET_EXEC"


//--------------------- .note.nv.tkinfo           --------------------------
	.section	.note.nv.tkinfo,"",@"SHT_NOTE"
	.sectionflags	@"SHF_NOTE_NV_TKINFO"
	.tkinfo
        /*0018*/ 	.word	0x00000002
        /*0030*/ 	.string	""
        /*0030*/ 	.string	"ptxas"
        /*0030*/ 	.string	"Cuda compilation tools, release 13.0, V13.0.88"
        /*0030*/ 	.string	"Build cuda_13.0.r13.0/compiler.36424714_0"
        /*0030*/ 	.string	"-arch sm_100 -m 64 "



//--------------------- .note.nv.cuinfo           --------------------------
	.section	.note.nv.cuinfo,"",@"SHT_NOTE"
	.sectionflags	@"SHF_NOTE_NV_CUINFO"
        /*0018*/ 	.short	0x0002
        /*001a*/ 	.short	0x0064
        /*001c*/ 	.short	0x0082
	.zero		2


//--------------------- .nv.info                  --------------------------
	.section	.nv.info,"",@"SHT_CUDA_INFO"
	.align	4


	//----- nvinfo : EIATTR_REGCOUNT
	.align		4
        /*0000*/ 	.byte	0x04, 0x2f
        /*0002*/ 	.short	(.L_2 - .L_1)
	.align		4
.L_1:
        /*0004*/ 	.word	index@(_Z3mxviiPdS_S_)
        /*0008*/ 	.word	0x00000020


	//----- nvinfo : EIATTR_FRAME_SIZE
	.align		4
.L_2:
        /*000c*/ 	.byte	0x04, 0x11
        /*000e*/ 	.short	(.L_4 - .L_3)
	.align		4
.L_3:
        /*0010*/ 	.word	index@(_Z3mxviiPdS_S_)
        /*0014*/ 	.word	0x00000000


	//----- nvinfo : EIATTR_MIN_STACK_SIZE
	.align		4
.L_4:
        /*0018*/ 	.byte	0x04, 0x12
        /*001a*/ 	.short	(.L_6 - .L_5)
	.align		4
.L_5:
        /*001c*/ 	.word	index@(_Z3mxviiPdS_S_)
        /*0020*/ 	.word	0x00000000
.L_6:


//--------------------- .nv.compat                --------------------------
	.section	.nv.compat,"",@"SHT_CUDA_COMPAT_INFO"
	.align	4
        /*0000*/ 	.byte	0x02, 0x09, 0x00, 0x00, 0x02, 0x02, 0x01, 0x00, 0x02, 0x05, 0x05, 0x00, 0x03, 0x07, 0x01, 0x01
        /*0010*/ 	.byte	0x02, 0x03, 0x00, 0x00, 0x02, 0x06, 0x01, 0x00, 0x04, 0x0b, 0x08, 0x00, 0x01, 0x00, 0x00, 0x00
        /*0020*/ 	.byte	0x00, 0x00, 0x00, 0x00


//--------------------- .nv.info._Z3mxviiPdS_S_   --------------------------
	.section	.nv.info._Z3mxviiPdS_S_,"",@"SHT_CUDA_INFO"
	.sectionflags	@""
	.align	4


	//----- nvinfo : EIATTR_CUDA_API_VERSION
	.align		4
        /*0000*/ 	.byte	0x04, 0x37
        /*0002*/ 	.short	(.L_8 - .L_7)
.L_7:
        /*0004*/ 	.word	0x00000082


	//----- nvinfo : EIATTR_KPARAM_INFO
	.align		4
.L_8:
        /*0008*/ 	.byte	0x04, 0x17
        /*000a*/ 	.short	(.L_10 - .L_9)
.L_9:
        /*000c*/ 	.word	0x00000000
        /*0010*/ 	.short	0x0004
        /*0012*/ 	.short	0x0018
        /*0014*/ 	.byte	0x00, 0xf5, 0x21, 0x00


	//----- nvinfo : EIATTR_KPARAM_INFO
	.align		4
.L_10:
        /*0018*/ 	.byte	0x04, 0x17
        /*001a*/ 	.short	(.L_12 - .L_11)
.L_11:
        /*001c*/ 	.word	0x00000000
        /*0020*/ 	.short	0x0003
        /*0022*/ 	.short	0x0010
        /*0024*/ 	.byte	0x00, 0xf5, 0x21, 0x00


	//----- nvinfo : EIATTR_KPARAM_INFO
	.align		4
.L_12:
        /*0028*/ 	.byte	0x04, 0x17
        /*002a*/ 	.short	(.L_14 - .L_13)
.L_13:
        /*002c*/ 	.word	0x00000000
        /*0030*/ 	.short	0x0002
        /*0032*/ 	.short	0x0008
        /*0034*/ 	.byte	0x00, 0xf5, 0x21, 0x00


	//----- nvinfo : EIATTR_KPARAM_INFO
	.align		4
.L_14:
        /*0038*/ 	.byte	0x04, 0x17
        /*003a*/ 	.short	(.L_16 - .L_15)
.L_15:
        /*003c*/ 	.word	0x00000000
        /*0040*/ 	.short	0x0001
        /*0042*/ 	.short	0x0004
        /*0044*/ 	.byte	0x00, 0xf0, 0x11, 0x00


	//----- nvinfo : EIATTR_KPARAM_INFO
	.align		4
.L_16:
        /*0048*/ 	.byte	0x04, 0x17
        /*004a*/ 	.short	(.L_18 - .L_17)
.L_17:
        /*004c*/ 	.word	0x00000000
        /*0050*/ 	.short	0x0000
        /*0052*/ 	.short	0x0000
        /*0054*/ 	.byte	0x00, 0xf0, 0x11, 0x00


	//----- nvinfo : EIATTR_SPARSE_MMA_MASK
	.align		4
.L_18:
        /*0058*/ 	.byte	0x03, 0x50
        /*005a*/ 	.short	0x0000


	//----- nvinfo : EIATTR_MAXREG_COUNT
	.align		4
        /*005c*/ 	.byte	0x03, 0x1b
        /*005e*/ 	.short	0x00ff


	//----- nvinfo : EIATTR_EXTERNS
	.align		4
        /*0060*/ 	.byte	0x04, 0x0f
        /*0062*/ 	.short	(.L_20 - .L_19)


	//   ....[0]....
	.align		4
.L_19:
        /*0064*/ 	.word	index@(vprintf)


	//----- nvinfo : EIATTR_MERCURY_ISA_VERSION
	.align		4
.L_20:
        /*0068*/ 	.byte	0x03, 0x5f
        /*006a*/ 	.short	0x0101


	//----- nvinfo : EIATTR_VRC_CTA_INIT_COUNT
	.align		4
        /*006c*/ 	.byte	0x02, 0x4a
	.zero		1
	.zero		1


	//----- nvinfo : EIATTR_SYSCALL_OFFSETS
	.align		4
        /*0070*/ 	.byte	0x04, 0x46
        /*0072*/ 	.short	(.L_22 - .L_21)


	//   ....[0]....
.L_21:
        /*0074*/ 	.word	0x00000080


	//----- nvinfo : EIATTR_EXIT_INSTR_OFFSETS
	.align		4
.L_22:
        /*0078*/ 	.byte	0x04, 0x1c
        /*007a*/ 	.short	(.L_24 - .L_23)


	//   ....[0]....
.L_23:
        /*007c*/ 	.word	0x000000f0


	//   ....[1]....
        /*0080*/ 	.word	0x00000ea0


	//----- nvinfo : EIATTR_CRS_STACK_SIZE
	.align		4
.L_24:
        /*0084*/ 	.byte	0x04, 0x1e
        /*0086*/ 	.short	(.L_26 - .L_25)
.L_25:
        /*0088*/ 	.word	0x00000000


	//----- nvinfo : EIATTR_CBANK_PARAM_SIZE
	.align		4
.L_26:
        /*008c*/ 	.byte	0x03, 0x19
        /*008e*/ 	.short	0x0020


	//----- nvinfo : EIATTR_PARAM_CBANK
	.align		4
        /*0090*/ 	.byte	0x04, 0x0a
        /*0092*/ 	.short	(.L_28 - .L_27)
	.align		4
.L_27:
        /*0094*/ 	.word	index@(.nv.constant0._Z3mxviiPdS_S_)
        /*0098*/ 	.short	0x0380
        /*009a*/ 	.short	0x0020


	//----- nvinfo : EIATTR_SW_WAR
	.align		4
.L_28:
        /*009c*/ 	.byte	0x04, 0x36
        /*009e*/ 	.short	(.L_30 - .L_29)
.L_29:
        /*00a0*/ 	.word	0x00000008
.L_30:


//--------------------- .nv.callgraph             --------------------------
	.section	.nv.callgraph,"",@"SHT_CUDA_CALLGRAPH"
	.align	4
	.sectionentsize	8
	.align		4
        /*0000*/ 	.word	0x00000000
	.align		4
        /*0004*/ 	.word	0xffffffff
	.align		4
        /*0008*/ 	.word	index@(_Z3mxviiPdS_S_)
	.align		4
        /*000c*/ 	.word	index@(vprintf)
	.align		4
        /*0010*/ 	.word	0x00000000
	.align		4
        /*0014*/ 	.word	0xfffffffe
	.align		4
        /*0018*/ 	.word	0x00000000
	.align		4
        /*001c*/ 	.word	0xfffffffd
	.align		4
        /*0020*/ 	.word	0x00000000
	.align		4
        /*0024*/ 	.word	0xfffffffc


//--------------------- .nv.constant4             --------------------------
	.section	.nv.constant4,"a",@progbits
	.align	8
	.align		8
.nv.constant4:
        /*0000*/ 	.dword	vprintf
	.align		8
        /*0008*/ 	.dword	$str


//--------------------- .text._Z3mxviiPdS_S_      --------------------------
	.section	.text._Z3mxviiPdS_S_,"ax",@progbits
	.align	128
        .global         _Z3mxviiPdS_S_
        .type           _Z3mxviiPdS_S_,@function
        .size           _Z3mxviiPdS_S_,(.L_x_9 - _Z3mxviiPdS_S_)
        .other          _Z3mxviiPdS_S_,@"STO_CUDA_ENTRY STV_DEFAULT"
_Z3mxviiPdS_S_:
.text._Z3mxviiPdS_S_:
[----:B------:R-:W0:Y:S01]  /*0000*/  LDC R1, c[0x0][0x37c] ;  /* 0x0000df00ff017b82 */ /* 0x000e220000000800 */
[----:B------:R-:W-:Y:S01]  /*0010*/  MOV R0, 0x0 ;  /* 0x0000000000007802 */ /* 0x000fe20000000f00 */
[----:B------:R-:W1:Y:S01]  /*0020*/  LDCU.64 UR4, c[0x4][0x8] ;  /* 0x01000100ff0477ac */ /* 0x000e620008000a00 */
[----:B------:R-:W-:-:S05]  /*0030*/  CS2R R6, SRZ ;  /* 0x0000000000067805 */ /* 0x000fca000001ff00 */
[----:B------:R2:W3:Y:S01]  /*0040*/  LDC.64 R2, c[0x4][R0] ;  /* 0x0100000000027b82 */ /* 0x0004e20000000a00 */
[----:B-1----:R-:W-:Y:S02]  /*0050*/  IMAD.U32 R4, RZ, RZ, UR4 ;  /* 0x00000004ff047e24 */ /* 0x002fe4000f8e00ff */
[----:B--2---:R-:W-:-:S07]  /*0060*/  IMAD.U32 R5, RZ, RZ, UR5 ;  /* 0x00000005ff057e24 */ /* 0x004fce000f8e00ff */
[----:B------:R-:W-:-:S07]  /*0070*/  LEPC R20, `(.L_x_0) ;  /* 0x000000001014794e */ /* 0x000fce0000000000 */
[----:B0--3--:R-:W-:Y:S05]  /*0080*/  CALL.ABS.NOINC R2 ;  /* 0x0000000002007343 */ /* 0x009fea0003c00000 */
.L_x_0:
[----:B------:R-:W0:Y:S01]  /*0090*/  S2R R3, SR_TID.X ;  /* 0x0000000000037919 */ /* 0x000e220000002100 */
[----:B------:R-:W0:Y:S08]  /*00a0*/  S2UR UR4, SR_CTAID.X ;  /* 0x00000000000479c3 */ /* 0x000e300000002500 */
[----:B------:R-:W0:Y:S08]  /*00b0*/  LDC R2, c[0x0][0x360] ;  /* 0x0000d800ff027b82 */ /* 0x000e300000000800 */
[----:B------:R-:W1:Y:S01]  /*00c0*/  LDC R0, c[0x0][0x380] ;  /* 0x0000e000ff007b82 */ /* 0x000e620000000800 */
[----:B0-----:R-:W-:-:S05]  /*00d0*/  IMAD R3, R2, UR4, R3 ;  /* 0x0000000402037c24 */ /* 0x001fca000f8e0203 */
[----:B-1----:R-:W-:-:S13]  /*00e0*/  ISETP.GE.AND P0, PT, R3, R0, PT ;  /* 0x000000000300720c */ /* 0x002fda0003f06270 */
[----:B------:R-:W-:Y:S05]  /*00f0*/  @P0 EXIT ;  /* 0x000000000000094d */ /* 0x000fea0003800000 */
[----:B------:R-:W0:Y:S01]  /*0100*/  LDC R2, c[0x0][0x384] ;  /* 0x0000e100ff027b82 */ /* 0x000e220000000800 */
[----:B------:R-:W-:-:S07]  /*0110*/  CS2R R16, SRZ ;  /* 0x0000000000107805 */ /* 0x000fce000001ff00 */
[----:B------:R-:W1:Y:S01]  /*0120*/  LDC.64 R6, c[0x0][0x358] ;  /* 0x0000d600ff067b82 */ /* 0x000e620000000a00 */
[----:B0-----:R-:W-:-:S13]  /*0130*/  ISETP.GE.AND P0, PT, R2, 0x1, PT ;  /* 0x000000010200780c */ /* 0x001fda0003f06270 */
[----:B-1----:R-:W-:Y:S05]  /*0140*/  @!P0 BRA `(.L_x_1) ;  /* 0x0000000c00408947 */ /* 0x002fea0003800000 */
[C---:B------:R-:W-:Y:S01]  /*0150*/  ISETP.GE.U32.AND P1, PT, R2.reuse, 0x10, PT ;  /* 0x000000100200780c */ /* 0x040fe20003f26070 */
[----:B------:R-:W-:Y:S01]  /*0160*/  IMAD.MOV.U32 R5, RZ, RZ, RZ ;  /* 0x000000ffff057224 */ /* 0x000fe200078e00ff */
[----:B------:R-:W-:Y:S02]  /*0170*/  LOP3.LUT R4, R2, 0xf, RZ, 0xc0, !PT ;  /* 0x0000000f02047812 */ /* 0x000fe400078ec0ff */
[----:B------:R-:W-:Y:S02]  /*0180*/  CS2R R16, SRZ ;  /* 0x0000000000107805 */ /* 0x000fe4000001ff00 */
[----:B------:R-:W-:-:S07]  /*0190*/  ISETP.NE.AND P0, PT, R4, RZ, PT ;  /* 0x000000ff0400720c */ /* 0x000fce0003f05270 */
[----:B------:R-:W-:Y:S06]  /*01a0*/  @!P1 BRA `(.L_x_2) ;  /* 0x0000000400709947 */ /* 0x000fec0003800000 */
[----:B------:R-:W0:Y:S01]  /*01b0*/  LDCU.64 UR4, c[0x0][0x390] ;  /* 0x00007200ff0477ac */ /* 0x000e220008000a00 */
[----:B------:R-:W-:Y:S01]  /*01c0*/  LOP3.LUT R5, R2, 0x7ffffff0, RZ, 0xc0, !PT ;  /* 0x7ffffff002057812 */ /* 0x000fe200078ec0ff */
[----:B------:R-:W-:Y:S01]  /*01d0*/  BSSY.RECONVERGENT B0, `(.L_x_2) ;  /* 0x0000059000007945 */ /* 0x000fe20003800200 */
[----:B------:R-:W-:Y:S01]  /*01e0*/  IMAD.MOV.U32 R25, RZ, RZ, R3 ;  /* 0x000000ffff197224 */ /* 0x000fe200078e0003 */
[----:B------:R-:W-:Y:S02]  /*01f0*/  CS2R R16, SRZ ;  /* 0x0000000000107805 */ /* 0x000fe4000001ff00 */
[----:B------:R-:W-:Y:S01]  /*0200*/  IADD3 R24, PT, PT, -R5, RZ, RZ ;  /* 0x000000ff05187210 */ /* 0x000fe20007ffe1ff */
[----:B0-----:R-:W-:-:S04]  /*0210*/  UIADD3 UR4, UP0, UPT, UR4, 0x40, URZ ;  /* 0x0000004004047890 */ /* 0x001fc8000ff1e0ff */
[----:B------:R-:W-:Y:S02]  /*0220*/  UIADD3.X UR5, UPT, UPT, URZ, UR5, URZ, UP0, !UPT ;  /* 0x00000005ff057290 */ /* 0x000fe400087fe4ff */
[----:B------:R-:W-:-:S04]  /*0230*/  IMAD.U32 R10, RZ, RZ, UR4 ;  /* 0x00000004ff0a7e24 */ /* 0x000fc8000f8e00ff */
[----:B------:R-:W-:-:S07]  /*0240*/  IMAD.U32 R11, RZ, RZ, UR5 ;  /* 0x00000005ff0b7e24 */ /* 0x000fce000f8e00ff */
.L_x_3:
[----:B------:R-:W0:Y:S01]  /*0250*/  LDC.64 R20, c[0x0][0x388] ;  /* 0x0000e200ff147b82 */ /* 0x000e220000000a00 */
[C---:B------:R-:W-:Y:S01]  /*0260*/  R2UR UR6, R6.reuse ;  /* 0x00000000060672ca */ /* 0x040fe200000e0000 */
[----:B------:R-:W-:Y:S01]  /*0270*/  IMAD.MOV.U32 R8, RZ, RZ, R10 ;  /* 0x000000ffff087224 */ /* 0x000fe200078e000a */
[C---:B------:R-:W-:Y:S02]  /*0280*/  R2UR UR7, R7.reuse ;  /* 0x00000000070772ca */ /* 0x040fe400000e0000 */
[----:B------:R-:W-:Y:S02]  /*0290*/  R2UR UR4, R6 ;  /* 0x00000000060472ca */ /* 0x000fe400000e0000 */
[----:B------:R-:W-:Y:S02]  /*02a0*/  R2UR UR5, R7 ;  /* 0x00000000070572ca */ /* 0x000fe400000e0000 */
[----:B------:R-:W-:-:S07]  /*02b0*/  MOV R9, R11 ;  /* 0x0000000b00097202 */ /* 0x000fce0000000f00 */
[----:B------:R-:W2:Y:S01]  /*02c0*/  LDG.E.64 R12, desc[UR6][R8.64+-0x40] ;  /* 0xffffc006080c7981 */ /* 0x000ea2000c1e1b00 */
[----:B------:R-:W-:Y:S02]  /*02d0*/  R2UR UR8, R6 ;  /* 0x00000000060872ca */ /* 0x000fe400000e0000 */
[----:B------:R-:W-:Y:S01]  /*02e0*/  R2UR UR9, R7 ;  /* 0x00000000070972ca */ /* 0x000fe200000e0000 */
[----:B------:R-:W3:Y:S01]  /*02f0*/  LDG.E.64 R14, desc[UR6][R8.64+-0x38] ;  /* 0xffffc806080e7981 */ /* 0x000ee2000c1e1b00 */
[----:B0-----:R-:W-:-:S05]  /*0300*/  IMAD.WIDE R20, R25, 0x8, R20 ;  /* 0x0000000819147825 */ /* 0x001fca00078e0214 */
[----:B------:R-:W2:Y:S01]  /*0310*/  LDG.E.64 R18, desc[UR4][R20.64] ;  /* 0x0000000414127981 */ /* 0x000ea2000c1e1b00 */
[----:B------:R-:W-:Y:S01]  /*0320*/  IMAD.WIDE R26, R0, 0x8, R20 ;  /* 0x00000008001a7825 */ /* 0x000fe200078e0214 */
[----:B------:R-:W-:Y:S02]  /*0330*/  R2UR UR10, R6 ;  /* 0x00000000060a72ca */ /* 0x000fe400000e0000 */
[----:B------:R-:W-:Y:S02]  /*0340*/  R2UR UR11, R7 ;  /* 0x00000000070b72ca */ /* 0x000fe400000e0000 */
[----:B------:R-:W3:Y:S01]  /*0350*/  LDG.E.64 R10, desc[UR4][R26.64] ;  /* 0x000000041a0a7981 */ /* 0x000ee2000c1e1b00 */
[----:B------:R-:W-:Y:S01]  /*0360*/  IMAD.WIDE R22, R0, 0x8, R26 ;  /* 0x0000000800167825 */ /* 0x000fe200078e021a */
[----:B--2---:R-:W-:-:S09]  /*0370*/  DFMA R16, R18, R12, R16 ;  /* 0x0000000c1210722b */ /* 0x004fd20000000010 */
[----:B------:R-:W2:Y:S04]  /*0380*/  LDG.E.64 R18, desc[UR10][R8.64+-0x30] ;  /* 0xffffd00a08127981 */ /* 0x000ea8000c1e1b00 */
[----:B------:R-:W2:Y:S01]  /*0390*/  LDG.E.64 R12, desc[UR8][R22.64] ;  /* 0x00000008160c7981 */ /* 0x000ea2000c1e1b00 */
[C---:B------:R-:W-:Y:S01]  /*03a0*/  IMAD.WIDE R20, R0.reuse, 0x8, R22 ;  /* 0x0000000800147825 */ /* 0x040fe200078e0216 */
[----:B---3--:R-:W-:Y:S02]  /*03b0*/  DFMA R14, R10, R14, R16 ;  /* 0x0000000e0a0e722b */ /* 0x008fe40000000010 */
[----:B------:R-:W3:Y:S04]  /*03c0*/  LDG.E.64 R16, desc[UR6][R8.64+-0x28] ;  /* 0xffffd80608107981 */ /* 0x000ee8000c1e1b00 */
[----:B------:R-:W3:Y:S01]  /*03d0*/  LDG.E.64 R10, desc[UR4][R20.64] ;  /* 0x00000004140a7981 */ /* 0x000ee2000c1e1b00 */
[----:B------:R-:W-:Y:S01]  /*03e0*/  IMAD.WIDE R26, R0, 0x8, R20 ;  /* 0x00000008001a7825 */ /* 0x000fe200078e0214 */
[----:B--2---:R-:W-:-:S02]  /*03f0*/  DFMA R18, R12, R18, R14 ;  /* 0x000000120c12722b */ /* 0x004fc4000000000e */
        /* <DEDUP_REMOVED lines=33> */
[----:B------:R-:W4:Y:S04]  /*0610*/  LDG.E.64 R14, desc[UR10][R8.64+0x20] ;  /* 0x0000200a080e7981 */ /* 0x000f28000c1e1b00 */
[----:B------:R0:W4:Y:S01]  /*0620*/  LDG.E.64 R16, desc[UR8][R20.64] ;  /* 0x0000000814107981 */ /* 0x000122000c1e1b00 */
[----:B------:R-:W-:Y:S01]  /*0630*/  IMAD.WIDE R28, R0, 0x8, R20 ;  /* 0x00000008001c7825 */ /* 0x000fe200078e0214 */
[----:B---3--:R-:W-:-:S02]  /*0640*/  DFMA R18, R10, R18, R12 ;  /* 0x000000120a12722b */ /* 0x008fc4000000000c */
[----:B------:R-:W3:Y:S04]  /*0650*/  LDG.E.64 R10, desc[UR6][R8.64+0x28] ;  /* 0x00002806080a7981 */ /* 0x000ee8000c1e1b00 */
[----:B------:R-:W3:Y:S01]  /*0660*/  LDG.E.64 R12, desc[UR4][R28.64] ;  /* 0x000000041c0c7981 */ /* 0x000ee2000c1e1b00 */
[----:B------:R-:W-:-:S04]  /*0670*/  IMAD.WIDE R26, R0, 0x8, R28 ;  /* 0x00000008001a7825 */ /* 0x000fc800078e021c */
[----:B0-----:R-:W-:-:S06]  /*0680*/  IMAD.WIDE R20, R0, 0x8, R26 ;  /* 0x0000000800147825 */ /* 0x001fcc00078e021a */
[----:B------:R-:W2:Y:S01]  /*0690*/  LDG.E.64 R20, desc[UR4][R20.64] ;  /* 0x0000000414147981 */ /* 0x000ea2000c1e1b00 */
[----:B----4-:R-:W-:-:S03]  /*06a0*/  DFMA R14, R16, R14, R18 ;  /* 0x0000000e100e722b */ /* 0x010fc60000000012 */
[----:B------:R-:W4:Y:S04]  /*06b0*/  LDG.E.64 R16, desc[UR10][R8.64+0x30] ;  /* 0x0000300a08107981 */ /* 0x000f28000c1e1b00 */
[----:B------:R-:W4:Y:S01]  /*06c0*/  LDG.E.64 R18, desc[UR8][R26.64] ;  /* 0x000000081a127981 */ /* 0x000f22000c1e1b00 */
[----:B------:R-:W-:Y:S01]  /*06d0*/  VIADD R24, R24, 0x10 ;  /* 0x0000001018187836 */ /* 0x000fe20000000000 */
[----:B---3--:R-:W-:-:S04]  /*06e0*/  DFMA R10, R12, R10, R14 ;  /* 0x0000000a0c0a722b */ /* 0x008fc8000000000e */
[----:B------:R-:W-:Y:S01]  /*06f0*/  ISETP.NE.AND P1, PT, R24, RZ, PT ;  /* 0x000000ff1800720c */ /* 0x000fe20003f25270 */
[----:B------:R-:W-:-:S03]  /*0700*/  IMAD R25, R0, 0x10, R25 ;  /* 0x0000001000197824 */ /* 0x000fc600078e0219 */
[----:B----4-:R-:W-:Y:S01]  /*0710*/  DFMA R16, R18, R16, R10 ;  /* 0x000000101210722b */ /* 0x010fe2000000000a */
[----:B------:R-:W-:-:S07]  /*0720*/  IADD3 R10, P2, PT, R8, 0x80, RZ ;  /* 0x00000080080a7810 */ /* 0x000fce0007f5e0ff */
[----:B--2---:R-:W-:Y:S01]  /*0730*/  DFMA R16, R20, R22, R16 ;  /* 0x000000161410722b */ /* 0x004fe20000000010 */
[----:B------:R-:W-:Y:S01]  /*0740*/  IMAD.X R11, RZ, RZ, R9, P2 ;  /* 0x000000ffff0b7224 */ /* 0x000fe200010e0609 */
[----:B------:R-:W-:Y:S09]  /*0750*/  @P1 BRA `(.L_x_3) ;  /* 0xfffffff800bc1947 */ /* 0x000ff2000383ffff */
[----:B------:R-:W-:Y:S05]  /*0760*/  BSYNC.RECONVERGENT B0 ;  /* 0x0000000000007941 */ /* 0x000fea0003800200 */
.L_x_2:
[----:B------:R-:W-:Y:S04]  /*0770*/  BSSY.RECONVERGENT B0, `(.L_x_1) ;  /* 0x000006d000007945 */ /* 0x000fe80003800200 */
[----:B------:R-:W-:Y:S05]  /*0780*/  @!P0 BRA `(.L_x_4) ;  /* 0x0000000400ac8947 */ /* 0x000fea0003800000 */
[----:B------:R-:W-:Y:S02]  /*0790*/  ISETP.GE.U32.AND P0, PT, R4, 0x8, PT ;  /* 0x000000080400780c */ /* 0x000fe40003f06070 */
[----:B------:R-:W-:-:S04]  /*07a0*/  LOP3.LUT R26, R2, 0x7, RZ, 0xc0, !PT ;  /* 0x00000007021a7812 */ /* 0x000fc800078ec0ff */
[----:B------:R-:W-:-:S07]  /*07b0*/  ISETP.NE.AND P1, PT, R26, RZ, PT ;  /* 0x000000ff1a00720c */ /* 0x000fce0003f25270 */
[----:B------:R-:W-:Y:S06]  /*07c0*/  @!P0 BRA `(.L_x_5) ;  /* 0x0000000000b48947 */ /* 0x000fec0003800000 */
[----:B------:R-:W0:Y:S01]  /*07d0*/  LDC.64 R10, c[0x0][0x388] ;  /* 0x0000e200ff0a7b82 */ /* 0x000e220000000a00 */
[C---:B------:R-:W-:Y:S01]  /*07e0*/  R2UR UR4, R6.reuse ;  /* 0x00000000060472ca */ /* 0x040fe200000e0000 */
[----:B------:R-:W-:Y:S01]  /*07f0*/  IMAD R13, R5, R0, R3 ;  /* 0x00000000050d7224 */ /* 0x000fe200078e0203 */
[C---:B------:R-:W-:Y:S02]  /*0800*/  R2UR UR5, R7.reuse ;  /* 0x00000000070572ca */ /* 0x040fe400000e0000 */
[----:B------:R-:W-:Y:S02]  /*0810*/  R2UR UR6, R6 ;  /* 0x00000000060672ca */ /* 0x000fe400000e0000 */
[----:B------:R-:W-:Y:S01]  /*0820*/  R2UR UR7, R7 ;  /* 0x00000000070772ca */ /* 0x000fe200000e0000 */
[----:B------:R-:W1:Y:S01]  /*0830*/  LDC.64 R8, c[0x0][0x390] ;  /* 0x0000e400ff087b82 */ /* 0x000e620000000a00 */
[----:B0-----:R-:W-:-:S07]  /*0840*/  IMAD.WIDE R10, R13, 0x8, R10 ;  /* 0x000000080d0a7825 */ /* 0x001fce00078e020a */
[----:B------:R-:W2:Y:S01]  /*0850*/  LDG.E.64 R24, desc[UR4][R10.64] ;  /* 0x000000040a187981 */ /* 0x000ea2000c1e1b00 */
[----:B-1----:R-:W-:-:S05]  /*0860*/  IMAD.WIDE.U32 R8, R5, 0x8, R8 ;  /* 0x0000000805087825 */ /* 0x002fca00078e0008 */
[----:B------:R-:W2:Y:S01]  /*0870*/  LDG.E.64 R22, desc[UR6][R8.64] ;  /* 0x0000000608167981 */ /* 0x000ea2000c1e1b00 */
[----:B------:R-:W-:Y:S01]  /*0880*/  R2UR UR8, R6 ;  /* 0x00000000060872ca */ /* 0x000fe200000e0000 */
[----:B------:R-:W-:Y:S01]  /*0890*/  IMAD.WIDE R28, R0, 0x8, R10 ;  /* 0x00000008001c7825 */ /* 0x000fe200078e020a */
[C---:B------:R-:W-:Y:S01]  /*08a0*/  R2UR UR9, R7.reuse ;  /* 0x00000000070972ca */ /* 0x040fe200000e0000 */
[----:B------:R-:W3:Y:S01]  /*08b0*/  LDG.E.64 R18, desc[UR6][R8.64+0x8] ;  /* 0x0000080608127981 */ /* 0x000ee2000c1e1b00 */
[----:B------:R-:W-:Y:S02]  /*08c0*/  R2UR UR10, R6 ;  /* 0x00000000060a72ca */ /* 0x000fe400000e0000 */
[----:B------:R-:W-:Y:S01]  /*08d0*/  R2UR UR11, R7 ;  /* 0x00000000070b72ca */ /* 0x000fe200000e0000 */
[----:B------:R-:W3:Y:S01]  /*08e0*/  LDG.E.64 R14, desc[UR4][R28.64] ;  /* 0x000000041c0e7981 */ /* 0x000ee2000c1e1b00 */
[----:B------:R-:W-:-:S07]  /*08f0*/  IMAD.WIDE R20, R0, 0x8, R28 ;  /* 0x0000000800147825 */ /* 0x000fce00078e021c */
[----:B------:R0:W4:Y:S04]  /*0900*/  LDG.E.64 R12, desc[UR8][R20.64] ;  /* 0x00000008140c7981 */ /* 0x000128000c1e1b00 */
[----:B------:R-:W4:Y:S01]  /*0910*/  LDG.E.64 R10, desc[UR10][R8.64+0x10] ;  /* 0x0000100a080a7981 */ /* 0x000f22000c1e1b00 */
[C---:B0-----:R-:W-:Y:S01]  /*0920*/  IMAD.WIDE R20, R0.reuse, 0x8, R20 ;  /* 0x0000000800147825 */ /* 0x041fe200078e0214 */
[----:B--2---:R-:W-:Y:S02]  /*0930*/  DFMA R16, R24, R22, R16 ;  /* 0x000000161810722b */ /* 0x004fe40000000010 */
[----:B------:R-:W2:Y:S04]  /*0940*/  LDG.E.64 R22, desc[UR6][R8.64+0x18] ;  /* 0x0000180608167981 */ /* 0x000ea8000c1e1b00 */
[----:B------:R0:W2:Y:S01]  /*0950*/  LDG.E.64 R24, desc[UR4][R20.64] ;  /* 0x0000000414187981 */ /* 0x0000a2000c1e1b00 */
[----:B------:R-:W-:Y:S01]  /*0960*/  IMAD.WIDE R28, R0, 0x8, R20 ;  /* 0x00000008001c7825 */ /* 0x000fe200078e0214 */
[----:B---3--:R-:W-:-:S02]  /*0970*/  DFMA R18, R14, R18, R16 ;  /* 0x000000120e12722b */ /* 0x008fc40000000010 */
[----:B------:R-:W3:Y:S04]  /*0980*/  LDG.E.64 R14, desc[UR6][R8.64+0x20] ;  /* 0x00002006080e7981 */ /* 0x000ee8000c1e1b00 */
[----:B------:R-:W3:Y:S01]  /*0990*/  LDG.E.64 R16, desc[UR4][R28.64] ;  /* 0x000000041c107981 */ /* 0x000ee2000c1e1b00 */
[C---:B0-----:R-:W-:Y:S01]  /*09a0*/  IMAD.WIDE R20, R0.reuse, 0x8, R28 ;  /* 0x0000000800147825 */ /* 0x041fe200078e021c */
[----:B----4-:R-:W-:Y:S02]  /*09b0*/  DFMA R18, R12, R10, R18 ;  /* 0x0000000a0c12722b */ /* 0x010fe40000000012 */
[----:B------:R-:W4:Y:S04]  /*09c0*/  LDG.E.64 R10, desc[UR10][R8.64+0x28] ;  /* 0x0000280a080a7981 */ /* 0x000f28000c1e1b00 */
[----:B------:R0:W4:Y:S02]  /*09d0*/  LDG.E.64 R12, desc[UR8][R20.64] ;  /* 0x00000008140c7981 */ /* 0x000124000c1e1b00 */
[----:B0-----:R-:W-:-:S04]  /*09e0*/  IMAD.WIDE R20, R0, 0x8, R20 ;  /* 0x0000000800147825 */ /* 0x001fc800078e0214 */
[----:B------:R-:W-:-:S06]  /*09f0*/  IMAD.WIDE R28, R0, 0x8, R20 ;  /* 0x00000008001c7825 */ /* 0x000fcc00078e0214 */
[----:B------:R-:W5:Y:S01]  /*0a00*/  LDG.E.64 R28, desc[UR8][R28.64] ;  /* 0x000000081c1c7981 */ /* 0x000f62000c1e1b00 */
[----:B--2---:R-:W-:-:S03]  /*0a10*/  DFMA R24, R24, R22, R18 ;  /* 0x000000161818722b */ /* 0x004fc60000000012 */
[----:B------:R-:W2:Y:S04]  /*0a20*/  LDG.E.64 R18, desc[UR6][R8.64+0x30] ;  /* 0x0000300608127981 */ /* 0x000ea8000c1e1b00 */
[----:B------:R-:W2:Y:S04]  /*0a30*/  LDG.E.64 R22, desc[UR4][R20.64] ;  /* 0x0000000414167981 */ /* 0x000ea8000c1e1b00 */
[----:B------:R-:W5:Y:S01]  /*0a40*/  LDG.E.64 R8, desc[UR10][R8.64+0x38] ;  /* 0x0000380a08087981 */ /* 0x000f62000c1e1b00 */
[----:B---3--:R-:W-:-:S08]  /*0a50*/  DFMA R14, R16, R14, R24 ;  /* 0x0000000e100e722b */ /* 0x008fd00000000018 */
[----:B----4-:R-:W-:Y:S01]  /*0a60*/  DFMA R10, R12, R10, R14 ;  /* 0x0000000a0c0a722b */ /* 0x010fe2000000000e */
[----:B------:R-:W-:-:S07]  /*0a70*/  IADD3 R5, PT, PT, R5, 0x8, RZ ;  /* 0x0000000805057810 */ /* 0x000fce0007ffe0ff */
[----:B--2---:R-:W-:-:S08]  /*0a80*/  DFMA R10, R22, R18, R10 ;  /* 0x00000012160a722b */ /* 0x004fd0000000000a */
[----:B-----5:R-:W-:-:S11]  /*0a90*/  DFMA R16, R28, R8, R10 ;  /* 0x000000081c10722b */ /* 0x020fd6000000000a */
.L_x_5:
        /* <DEDUP_REMOVED lines=9> */
[C---:B------:R-:W-:Y:S02]  /*0b30*/  R2UR UR6, R6.reuse ;  /* 0x00000000060672ca */ /* 0x040fe400000e0000 */
[C---:B------:R-:W-:Y:S01]  /*0b40*/  R2UR UR7, R7.reuse ;  /* 0x00000000070772ca */ /* 0x040fe200000e0000 */
[----:B------:R-:W1:Y:S01]  /*0b50*/  LDC.64 R26, c[0x0][0x390] ;  /* 0x0000e400ff1a7b82 */ /* 0x000e620000000a00 */
[----:B------:R-:W-:Y:S02]  /*0b60*/  R2UR UR8, R6 ;  /* 0x00000000060872ca */ /* 0x000fe400000e0000 */
[----:B------:R-:W-:-:S02]  /*0b70*/  R2UR UR9, R7 ;  /* 0x00000000070972ca */ /* 0x000fc400000e0000 */
[----:B------:R-:W-:Y:S02]  /*0b80*/  R2UR UR10, R6 ;  /* 0x00000000060a72ca */ /* 0x000fe400000e0000 */
[----:B------:R-:W-:Y:S01]  /*0b90*/  R2UR UR11, R7 ;  /* 0x00000000070b72ca */ /* 0x000fe200000e0000 */
[----:B0-----:R-:W-:-:S05]  /*0ba0*/  IMAD.WIDE R20, R21, 0x8, R8 ;  /* 0x0000000815147825 */ /* 0x001fca00078e0208 */
[----:B------:R-:W2:Y:S01]  /*0bb0*/  LDG.E.64 R8, desc[UR4][R20.64] ;  /* 0x0000000414087981 */ /* 0x000ea2000c1e1b00 */
[----:B-1----:R-:W-:-:S05]  /*0bc0*/  IMAD.WIDE.U32 R26, R5, 0x8, R26 ;  /* 0x00000008051a7825 */ /* 0x002fca00078e001a */
[----:B------:R-:W2:Y:S01]  /*0bd0*/  LDG.E.64 R10, desc[UR6][R26.64] ;  /* 0x000000061a0a7981 */ /* 0x000ea2000c1e1b00 */
[----:B------:R-:W-:-:S03]  /*0be0*/  IMAD.WIDE R28, R0, 0x8, R20 ;  /* 0x00000008001c7825 */ /* 0x000fc600078e0214 */
[----:B------:R-:W3:Y:S04]  /*0bf0*/  LDG.E.64 R12, desc[UR10][R26.64+0x8] ;  /* 0x0000080a1a0c7981 */ /* 0x000ee8000c1e1b00 */
[----:B------:R0:W3:Y:S04]  /*0c00*/  LDG.E.64 R14, desc[UR8][R28.64] ;  /* 0x000000081c0e7981 */ /* 0x0000e8000c1e1b00 */
[----:B------:R-:W4:Y:S04]  /*0c10*/  LDG.E.64 R18, desc[UR6][R26.64+0x10] ;  /* 0x000010061a127981 */ /* 0x000f28000c1e1b00 */
[----:B------:R-:W5:Y:S01]  /*0c20*/  LDG.E.64 R24, desc[UR10][R26.64+0x18] ;  /* 0x0000180a1a187981 */ /* 0x000f62000c1e1b00 */
[----:B0-----:R-:W-:-:S05]  /*0c30*/  IMAD.WIDE R28, R0, 0x8, R28 ;  /* 0x00000008001c7825 */ /* 0x001fca00078e021c */
[----:B------:R-:W4:Y:S01]  /*0c40*/  LDG.E.64 R20, desc[UR4][R28.64] ;  /* 0x000000041c147981 */ /* 0x000f22000c1e1b00 */
[----:B------:R-:W-:-:S06]  /*0c50*/  IMAD.WIDE R22, R0, 0x8, R28 ;  /* 0x0000000800167825 */ /* 0x000fcc00078e021c */
[----:B------:R-:W5:Y:S01]  /*0c60*/  LDG.E.64 R22, desc[UR8][R22.64] ;  /* 0x0000000816167981 */ /* 0x000f62000c1e1b00 */
[----:B------:R-:W-:Y:S01]  /*0c70*/  VIADD R5, R5, 0x4 ;  /* 0x0000000405057836 */ /* 0x000fe20000000000 */
[----:B--2---:R-:W-:-:S08]  /*0c80*/  DFMA R8, R8, R10, R16 ;  /* 0x0000000a0808722b */ /* 0x004fd00000000010 */
[----:B---3--:R-:W-:-:S08]  /*0c90*/  DFMA R8, R14, R12, R8 ;  /* 0x0000000c0e08722b */ /* 0x008fd00000000008 */
[----:B----4-:R-:W-:-:S08]  /*0ca0*/  DFMA R8, R20, R18, R8 ;  /* 0x000000121408722b */ /* 0x010fd00000000008 */
[----:B-----5:R-:W-:-:S11]  /*0cb0*/  DFMA R16, R22, R24, R8 ;  /* 0x000000181610722b */ /* 0x020fd60000000008 */
.L_x_6:
[----:B------:R-:W-:Y:S05]  /*0cc0*/  @!P1 BRA `(.L_x_4) ;  /* 0x00000000005c9947 */ /* 0x000fea0003800000 */
[----:B------:R-:W0:Y:S01]  /*0cd0*/  LDC.64 R10, c[0x0][0x390] ;  /* 0x0000e400ff0a7b82 */ /* 0x000e220000000a00 */
[----:B------:R-:W-:Y:S01]  /*0ce0*/  IADD3 R2, PT, PT, -R2, RZ, RZ ;  /* 0x000000ff02027210 */ /* 0x000fe20007ffe1ff */
[----:B------:R-:W-:-:S06]  /*0cf0*/  IMAD R13, R5, R0, R3 ;  /* 0x00000000050d7224 */ /* 0x000fcc00078e0203 */
[----:B------:R-:W1:Y:S01]  /*0d00*/  LDC.64 R8, c[0x0][0x388] ;  /* 0x0000e200ff087b82 */ /* 0x000e620000000a00 */
[----:B0-----:R-:W-:-:S04]  /*0d10*/  IMAD.WIDE.U32 R10, R5, 0x8, R10 ;  /* 0x00000008050a7825 */ /* 0x001fc800078e000a */
[----:B------:R-:W-:Y:S02]  /*0d20*/  IMAD.MOV.U32 R12, RZ, RZ, R10 ;  /* 0x000000ffff0c7224 */ /* 0x000fe400078e000a */
[----:B------:R-:W-:-:S07]  /*0d30*/  IMAD.MOV.U32 R15, RZ, RZ, R11 ;  /* 0x000000ffff0f7224 */ /* 0x000fce00078e000b */
.L_x_7:
[C---:B------:R-:W-:Y:S01]  /*0d40*/  R2UR UR4, R6.reuse ;  /* 0x00000000060472ca */ /* 0x040fe200000e0000 */
[----:B-1----:R-:W-:Y:S01]  /*0d50*/  IMAD.WIDE R4, R13, 0x8, R8 ;  /* 0x000000080d047825 */ /* 0x002fe200078e0208 */
[C---:B------:R-:W-:Y:S02]  /*0d60*/  R2UR UR5, R7.reuse ;  /* 0x00000000070572ca */ /* 0x040fe400000e0000 */
[----:B------:R-:W-:Y:S01]  /*0d70*/  R2UR UR6, R6 ;  /* 0x00000000060672ca */ /* 0x000fe200000e0000 */
[----:B------:R-:W-:Y:S01]  /*0d80*/  IMAD.MOV.U32 R10, RZ, RZ, R12 ;  /* 0x000000ffff0a7224 */ /* 0x000fe200078e000c */
[----:B------:R-:W-:Y:S01]  /*0d90*/  R2UR UR7, R7 ;  /* 0x00000000070772ca */ /* 0x000fe200000e0000 */
[----:B------:R-:W-:-:S08]  /*0da0*/  IMAD.MOV.U32 R11, RZ, RZ, R15 ;  /* 0x000000ffff0b7224 */ /* 0x000fd000078e000f */
[----:B------:R-:W2:Y:S04]  /*0db0*/  LDG.E.64 R4, desc[UR4][R4.64] ;  /* 0x0000000404047981 */ /* 0x000ea8000c1e1b00 */
[----:B------:R-:W2:Y:S01]  /*0dc0*/  LDG.E.64 R10, desc[UR6][R10.64] ;  /* 0x000000060a0a7981 */ /* 0x000ea2000c1e1b00 */
[----:B------:R-:W-:Y:S01]  /*0dd0*/  VIADD R2, R2, 0x1 ;  /* 0x0000000102027836 */ /* 0x000fe20000000000 */
[----:B------:R-:W-:Y:S02]  /*0de0*/  IADD3 R12, P1, PT, R12, 0x8, RZ ;  /* 0x000000080c0c7810 */ /* 0x000fe40007f3e0ff */
[----:B------:R-:W-:Y:S02]  /*0df0*/  IADD3 R13, PT, PT, R13, R0, RZ ;  /* 0x000000000d0d7210 */ /* 0x000fe40007ffe0ff */
[----:B------:R-:W-:Y:S01]  /*0e00*/  ISETP.NE.AND P0, PT, R2, RZ, PT ;  /* 0x000000ff0200720c */ /* 0x000fe20003f05270 */
[----:B------:R-:W-:Y:S01]  /*0e10*/  IMAD.X R15, RZ, RZ, R15, P1 ;  /* 0x000000ffff0f7224 */ /* 0x000fe200008e060f */
[----:B--2---:R-:W-:-:S11]  /*0e20*/  DFMA R16, R4, R10, R16 ;  /* 0x0000000a0410722b */ /* 0x004fd60000000010 */
[----:B------:R-:W-:Y:S05]  /*0e30*/  @P0 BRA `(.L_x_7) ;  /* 0xfffffffc00c00947 */ /* 0x000fea000383ffff */
.L_x_4:
[----:B------:R-:W-:Y:S05]  /*0e40*/  BSYNC.RECONVERGENT B0 ;  /* 0x0000000000007941 */ /* 0x000fea0003800200 */
.L_x_1:
[----:B------:R-:W0:Y:S01]  /*0e50*/  LDC.64 R4, c[0x0][0x398] ;  /* 0x0000e600ff047b82 */ /* 0x000e220000000a00 */
[----:B------:R-:W-:Y:S02]  /*0e60*/  R2UR UR4, R6 ;  /* 0x00000000060472ca */ /* 0x000fe400000e0000 */
[----:B------:R-:W-:Y:S01]  /*0e70*/  R2UR UR5, R7 ;  /* 0x00000000070572ca */ /* 0x000fe200000e0000 */
[----:B0-----:R-:W-:-:S12]  /*0e80*/  IMAD.WIDE R2, R3, 0x8, R4 ;  /* 0x0000000803027825 */ /* 0x001fd800078e0204 */
[----:B------:R-:W-:Y:S01]  /*0e90*/  STG.E.64 desc[UR4][R2.64], R16 ;  /* 0x0000001002007986 */ /* 0x000fe2000c101b04 */
[----:B------:R-:W-:Y:S05]  /*0ea0*/  EXIT ;  /* 0x000000000000794d */ /* 0x000fea0003800000 */
.L_x_8:
[----:B------:R-:W-:-:S00]  /*0eb0*/  BRA `(.L_x_8) ;  /* 0xfffffffc00fc7947 */ /* 0x000fc0000383ffff */
[----:B------:R-:W-:-:S00]  /*0ec0*/  NOP ;  /* 0x0000000000007918 */ /* 0x000fc00000000000 */
        /* <DEDUP_REMOVED lines=11> */
.L_x_9:


//--------------------- .nv.global.init           --------------------------
	.section	.nv.global.init,"aw",@progbits
.nv.global.init:
	.type		$str,@object
	.size		$str,(.L_0 - $str)
$str:
        /*0000*/ 	.byte	0x48, 0x61, 0x76, 0x65, 0x20, 0x77, 0x65, 0x20, 0x61, 0x74, 0x20, 0x6c, 0x65, 0x61, 0x73, 0x74
        /*0010*/ 	.byte	0x20, 0x65, 0x6e, 0x74, 0x65, 0x72, 0x65, 0x64, 0x20, 0x74, 0x68, 0x65, 0x20, 0x66, 0x75, 0x6e
        /*0020*/ 	.byte	0x63, 0x74, 0x69, 0x6f, 0x6e, 0x3f, 0x0a, 0x00
.L_0:


//--------------------- .nv.shared.reserved.0     --------------------------
	.section	.nv.shared.reserved.0,"aw",@nobits
	.weak		__nv_reservedSMEM_offset_0_alias
	.size		__nv_reservedSMEM_offset_0_alias, 0, 64
	.other		__nv_reservedSMEM_offset_0_alias,@"STO_CUDA_RESERVED_SHARED STV_DEFAULT"
__nv_reservedSMEM_offset_0_alias:
	.zero		0
	.zero		64


//--------------------- .nv.constant0._Z3mxviiPdS_S_ --------------------------
	.section	.nv.constant0._Z3mxviiPdS_S_,"a",@progbits
	.sectionflags	@""
	.align	4
.nv.constant0._Z3mxviiPdS_S_:
	.zero		928


//--------------------- SYMBOLS --------------------------

	.type		.nv.reservedSmem.offset0,@object
	.size		.nv.reservedSmem.offset0,0x4
	.type		vprintf,@function
